//
// Generated by NVIDIA NVVM Compiler
//
// Compiler Build ID: CL-36424714
// Cuda compilation tools, release 13.0, V13.0.88
// Based on NVVM 20.0.0
//

.version 9.0
.target sm_100
.address_size 64

	// .globl	_Z13matmul_kernelPKfiiS0_iPfff
// _ZZ13matmul_kernelPKfiiS0_iPfffE2As has been demoted
// _ZZ13matmul_kernelPKfiiS0_iPfffE2Bs has been demoted

.visible .entry _Z13matmul_kernelPKfiiS0_iPfff(
	.param .u64 .ptr .align 1 _Z13matmul_kernelPKfiiS0_iPfff_param_0,
	.param .u32 _Z13matmul_kernelPKfiiS0_iPfff_param_1,
	.param .u32 _Z13matmul_kernelPKfiiS0_iPfff_param_2,
	.param .u64 .ptr .align 1 _Z13matmul_kernelPKfiiS0_iPfff_param_3,
	.param .u32 _Z13matmul_kernelPKfiiS0_iPfff_param_4,
	.param .u64 .ptr .align 1 _Z13matmul_kernelPKfiiS0_iPfff_param_5,
	.param .f32 _Z13matmul_kernelPKfiiS0_iPfff_param_6,
	.param .f32 _Z13matmul_kernelPKfiiS0_iPfff_param_7
)
{
	.reg .pred 	%p<4>;
	.reg .b32 	%r<55>;
	.reg .b32 	%f<75>;
	.reg .b64 	%rd<18>;
	// demoted variable
	.shared .align 4 .b8 _ZZ13matmul_kernelPKfiiS0_iPfffE2As[4096];
	// demoted variable
	.shared .align 4 .b8 _ZZ13matmul_kernelPKfiiS0_iPfffE2Bs[4096];
	ld.param.u64 	%rd3, [_Z13matmul_kernelPKfiiS0_iPfff_param_0];
	ld.param.u32 	%r25, [_Z13matmul_kernelPKfiiS0_iPfff_param_2];
	ld.param.u64 	%rd4, [_Z13matmul_kernelPKfiiS0_iPfff_param_3];
	ld.param.u32 	%r26, [_Z13matmul_kernelPKfiiS0_iPfff_param_4];
	ld.param.f32 	%f17, [_Z13matmul_kernelPKfiiS0_iPfff_param_6];
	ld.param.f32 	%f18, [_Z13matmul_kernelPKfiiS0_iPfff_param_7];
	mov.u32 	%r1, %tid.x;
	and.b32  	%r2, %r1, 31;
	shr.u32 	%r3, %r1, 5;
	mov.u32 	%r27, %ctaid.y;
	shl.b32 	%r4, %r27, 6;
	mul.lo.s32 	%r51, %r25, %r4;
	add.s32 	%r6, %r51, %r25;
	mov.u32 	%r28, %ctaid.x;
	shl.b32 	%r7, %r28, 6;
	setp.ge.u32 	%p1, %r51, %r6;
	mov.f32 	%f71, 0f00000000;
	mov.f32 	%f72, %f71;
	mov.f32 	%f73, %f71;
	mov.f32 	%f74, %f71;
	@%p1 bra 	$L__BB0_5;
	shr.u32 	%r29, %r1, 6;
	and.b32  	%r30, %r1, 63;
	mad.lo.s32 	%r8, %r25, %r30, %r29;
	shl.b32 	%r31, %r1, 2;
	mov.u32 	%r32, _ZZ13matmul_kernelPKfiiS0_iPfffE2As;
	add.s32 	%r9, %r32, %r31;
	mad.lo.s32 	%r10, %r26, %r29, %r30;
	mov.u32 	%r33, _ZZ13matmul_kernelPKfiiS0_iPfffE2Bs;
	add.s32 	%r11, %r33, %r31;
	shl.b32 	%r12, %r26, 4;
	cvta.to.global.u64 	%rd1, %rd3;
	cvta.to.global.u64 	%rd2, %rd4;
	mov.f32 	%f71, 0f00000000;
	mov.u32 	%r50, %r7;
$L__BB0_2:
	shl.b32 	%r35, %r3, 8;
	add.s32 	%r37, %r35, %r32;
	add.s32 	%r53, %r37, 16;
	shl.b32 	%r38, %r2, 3;
	mov.u32 	%r39, _ZZ13matmul_kernelPKfiiS0_iPfffE2Bs;
	add.s32 	%r40, %r38, %r39;
	add.s32 	%r52, %r40, 512;
	add.s32 	%r41, %r8, %r51;
	mul.wide.u32 	%rd6, %r41, 4;
	add.s64 	%rd7, %rd1, %rd6;
	ld.global.f32 	%f21, [%rd7];
	st.shared.f32 	[%r9], %f21;
	add.s32 	%r42, %r10, %r50;
	mul.wide.u32 	%rd8, %r42, 4;
	add.s64 	%rd9, %rd2, %rd8;
	ld.global.f32 	%f22, [%rd9];
	st.shared.f32 	[%r11], %f22;
	bar.sync 	0;
	mov.b32 	%r54, 16;
$L__BB0_3:
	ld.shared.f32 	%f23, [%r53+-16];
	ld.shared.f32 	%f24, [%r53+-12];
	ld.shared.f32 	%f25, [%r52+-512];
	ld.shared.f32 	%f26, [%r52+-508];
	fma.rn.f32 	%f27, %f23, %f25, %f71;
	fma.rn.f32 	%f28, %f23, %f26, %f72;
	fma.rn.f32 	%f29, %f24, %f25, %f73;
	fma.rn.f32 	%f30, %f24, %f26, %f74;
	ld.shared.f32 	%f31, [%r53+-8];
	ld.shared.f32 	%f32, [%r53+-4];
	ld.shared.f32 	%f33, [%r52+-256];
	ld.shared.f32 	%f34, [%r52+-252];
	fma.rn.f32 	%f35, %f31, %f33, %f27;
	fma.rn.f32 	%f36, %f31, %f34, %f28;
	fma.rn.f32 	%f37, %f32, %f33, %f29;
	fma.rn.f32 	%f38, %f32, %f34, %f30;
	ld.shared.f32 	%f39, [%r53];
	ld.shared.f32 	%f40, [%r53+4];
	ld.shared.f32 	%f41, [%r52];
	ld.shared.f32 	%f42, [%r52+4];
	fma.rn.f32 	%f43, %f39, %f41, %f35;
	fma.rn.f32 	%f44, %f39, %f42, %f36;
	fma.rn.f32 	%f45, %f40, %f41, %f37;
	fma.rn.f32 	%f46, %f40, %f42, %f38;
	ld.shared.f32 	%f47, [%r53+8];
	ld.shared.f32 	%f48, [%r53+12];
	ld.shared.f32 	%f49, [%r52+256];
	ld.shared.f32 	%f50, [%r52+260];
	fma.rn.f32 	%f71, %f47, %f49, %f43;
	fma.rn.f32 	%f72, %f47, %f50, %f44;
	fma.rn.f32 	%f73, %f48, %f49, %f45;
	fma.rn.f32 	%f74, %f48, %f50, %f46;
	add.s32 	%r54, %r54, 32;
	add.s32 	%r53, %r53, 32;
	add.s32 	%r52, %r52, 1024;
	setp.ne.s32 	%p2, %r54, 144;
	@%p2 bra 	$L__BB0_3;
	bar.sync 	0;
	add.s32 	%r51, %r51, 16;
	add.s32 	%r50, %r50, %r12;
	setp.lt.u32 	%p3, %r51, %r6;
	@%p3 bra 	$L__BB0_2;
$L__BB0_5:
	ld.param.u64 	%rd17, [_Z13matmul_kernelPKfiiS0_iPfff_param_5];
	cvta.to.global.u64 	%rd10, %rd17;
	shl.b32 	%r43, %r2, 1;
	add.s32 	%r44, %r43, %r7;
	shl.b32 	%r45, %r3, 1;
	add.s32 	%r46, %r45, %r4;
	mad.lo.s32 	%r47, %r46, %r26, %r44;
	mul.wide.u32 	%rd11, %r47, 4;
	add.s64 	%rd12, %rd10, %rd11;
	ld.global.f32 	%f51, [%rd12];
	mul.f32 	%f52, %f18, %f51;
	fma.rn.f32 	%f53, %f17, %f71, %f52;
	st.global.f32 	[%rd12], %f53;
	ld.global.f32 	%f54, [%rd12+4];
	mul.f32 	%f55, %f18, %f54;
	fma.rn.f32 	%f56, %f17, %f72, %f55;
	st.global.f32 	[%rd12+4], %f56;
	add.s32 	%r48, %r47, %r26;
	mul.wide.u32 	%rd13, %r48, 4;
	add.s64 	%rd14, %rd10, %rd13;
	ld.global.f32 	%f57, [%rd14];
	mul.f32 	%f58, %f18, %f57;
	fma.rn.f32 	%f59, %f17, %f73, %f58;
	st.global.f32 	[%rd14], %f59;
	add.s32 	%r49, %r48, 1;
	mul.wide.u32 	%rd15, %r49, 4;
	add.s64 	%rd16, %rd10, %rd15;
	ld.global.f32 	%f60, [%rd16];
	mul.f32 	%f61, %f18, %f60;
	fma.rn.f32 	%f62, %f17, %f74, %f61;
	st.global.f32 	[%rd16], %f62;
	ret;

}


// ===== COMPILED SASS (sm_100) =====

	.target	sm_100

	.elftype	@"ET_EXEC"


//--------------------- .note.nv.tkinfo           --------------------------
	.section	.note.nv.tkinfo,"",@"SHT_NOTE"
	.sectionflags	@"SHF_NOTE_NV_TKINFO"
	.tkinfo
        /*0018*/ 	.word	0x00000002
        /*0030*/ 	.string	""
        /*0030*/ 	.string	"ptxas"
        /*0030*/ 	.string	"Cuda compilation tools, release 13.0, V13.0.88"
        /*0030*/ 	.string	"Build cuda_13.0.r13.0/compiler.36424714_0"
        /*0030*/ 	.string	"-arch sm_100 -m 64 "



//--------------------- .note.nv.cuinfo           --------------------------
	.section	.note.nv.cuinfo,"",@"SHT_NOTE"
	.sectionflags	@"SHF_NOTE_NV_CUINFO"
        /*0018*/ 	.short	0x0002
        /*001a*/ 	.short	0x0064
        /*001c*/ 	.short	0x0082
	.zero		2


//--------------------- .nv.info                  --------------------------
	.section	.nv.info,"",@"SHT_CUDA_INFO"
	.align	4


	//----- nvinfo : EIATTR_REGCOUNT
	.align		4
        /*0000*/ 	.byte	0x04, 0x2f
        /*0002*/ 	.short	(.L_1 - .L_0)
	.align		4
.L_0:
        /*0004*/ 	.word	index@(_Z13matmul_kernelPKfiiS0_iPfff)
        /*0008*/ 	.word	0x00000020


	//----- nvinfo : EIATTR_FRAME_SIZE
	.align		4
.L_1:
        /*000c*/ 	.byte	0x04, 0x11
        /*000e*/ 	.short	(.L_3 - .L_2)
	.align		4
.L_2:
        /*0010*/ 	.word	index@(_Z13matmul_kernelPKfiiS0_iPfff)
        /*0014*/ 	.word	0x00000000


	//----- nvinfo : EIATTR_MIN_STACK_SIZE
	.align		4
.L_3:
        /*0018*/ 	.byte	0x04, 0x12
        /*001a*/ 	.short	(.L_5 - .L_4)
	.align		4
.L_4:
        /*001c*/ 	.word	index@(_Z13matmul_kernelPKfiiS0_iPfff)
        /*0020*/ 	.word	0x00000000
.L_5:


//--------------------- .nv.compat                --------------------------
	.section	.nv.compat,"",@"SHT_CUDA_COMPAT_INFO"
	.align	4
        /*0000*/ 	.byte	0x02, 0x09, 0x00, 0x00, 0x02, 0x02, 0x01, 0x00, 0x02, 0x05, 0x05, 0x00, 0x03, 0x07, 0x01, 0x01
        /*0010*/ 	.byte	0x02, 0x03, 0x00, 0x00, 0x02, 0x06, 0x01, 0x00, 0x04, 0x0b, 0x08, 0x00, 0x09, 0x00, 0x00, 0x00
        /*0020*/ 	.byte	0x00, 0x00, 0x00, 0x00


//--------------------- .nv.info._Z13matmul_kernelPKfiiS0_iPfff --------------------------
	.section	.nv.info._Z13matmul_kernelPKfiiS0_iPfff,"",@"SHT_CUDA_INFO"
	.sectionflags	@""
	.align	4


	//----- nvinfo : EIATTR_CUDA_API_VERSION
	.align		4
        /*0000*/ 	.byte	0x04, 0x37
        /*0002*/ 	.short	(.L_7 - .L_6)
.L_6:
        /*0004*/ 	.word	0x00000082


	//----- nvinfo : EIATTR_KPARAM_INFO
	.align		4
.L_7:
        /*0008*/ 	.byte	0x04, 0x17
        /*000a*/ 	.short	(.L_9 - .L_8)
.L_8:
        /*000c*/ 	.word	0x00000000
        /*0010*/ 	.short	0x0007
        /*0012*/ 	.short	0x002c
        /*0014*/ 	.byte	0x00, 0xf0, 0x11, 0x00


	//----- nvinfo : EIATTR_KPARAM_INFO
	.align		4
.L_9:
        /*0018*/ 	.byte	0x04, 0x17
        /*001a*/ 	.short	(.L_11 - .L_10)
.L_10:
        /*001c*/ 	.word	0x00000000
        /*0020*/ 	.short	0x0006
        /*0022*/ 	.short	0x0028
        /*0024*/ 	.byte	0x00, 0xf0, 0x11, 0x00


	//----- nvinfo : EIATTR_KPARAM_INFO
	.align		4
.L_11:
        /*0028*/ 	.byte	0x04, 0x17
        /*002a*/ 	.short	(.L_13 - .L_12)
.L_12:
        /*002c*/ 	.word	0x00000000
        /*0030*/ 	.short	0x0005
        /*0032*/ 	.short	0x0020
        /*0034*/ 	.byte	0x00, 0xf5, 0x21, 0x00


	//----- nvinfo : EIATTR_KPARAM_INFO
	.align		4
.L_13:
        /*0038*/ 	.byte	0x04, 0x17
        /*003a*/ 	.short	(.L_15 - .L_14)
.L_14:
        /*003c*/ 	.word	0x00000000
        /*0040*/ 	.short	0x0004
        /*0042*/ 	.short	0x0018
        /*0044*/ 	.byte	0x00, 0xf0, 0x11, 0x00


	//----- nvinfo : EIATTR_KPARAM_INFO
	.align		4
.L_15:
        /*0048*/ 	.byte	0x04, 0x17
        /*004a*/ 	.short	(.L_17 - .L_16)
.L_16:
        /*004c*/ 	.word	0x00000000
        /*0050*/ 	.short	0x0003
        /*0052*/ 	.short	0x0010
        /*0054*/ 	.byte	0x00, 0xf5, 0x21, 0x00


	//----- nvinfo : EIATTR_KPARAM_INFO
	.align		4
.L_17:
        /*0058*/ 	.byte	0x04, 0x17
        /*005a*/ 	.short	(.L_19 - .L_18)
.L_18:
        /*005c*/ 	.word	0x00000000
        /*0060*/ 	.short	0x0002
        /*0062*/ 	.short	0x000c
        /*0064*/ 	.byte	0x00, 0xf0, 0x11, 0x00


	//----- nvinfo : EIATTR_KPARAM_INFO
	.align		4
.L_19:
        /*0068*/ 	.byte	0x04, 0x17
        /*006a*/ 	.short	(.L_21 - .L_20)
.L_20:
        /*006c*/ 	.word	0x00000000
        /*0070*/ 	.short	0x0001
        /*0072*/ 	.short	0x0008
        /*0074*/ 	.byte	0x00, 0xf0, 0x11, 0x00


	//----- nvinfo : EIATTR_KPARAM_INFO
	.align		4
.L_21:
        /*0078*/ 	.byte	0x04, 0x17
        /*007a*/ 	.short	(.L_23 - .L_22)
.L_22:
        /*007c*/ 	.word	0x00000000
        /*0080*/ 	.short	0x0000
        /*0082*/ 	.short	0x0000
        /*0084*/ 	.byte	0x00, 0xf5, 0x21, 0x00


	//----- nvinfo : EIATTR_SPARSE_MMA_MASK
	.align		4
.L_23:
        /*0088*/ 	.byte	0x03, 0x50
        /*008a*/ 	.short	0x0000


	//----- nvinfo : EIATTR_MAXREG_COUNT
	.align		4
        /*008c*/ 	.byte	0x03, 0x1b
        /*008e*/ 	.short	0x00ff


	//----- nvinfo : EIATTR_NUM_BARRIERS
	.align		4
        /*0090*/ 	.byte	0x02, 0x4c
        /*0092*/ 	.byte	0x01
	.zero		1


	//----- nvinfo : EIATTR_MERCURY_ISA_VERSION
	.align		4
        /*0094*/ 	.byte	0x03, 0x5f
        /*0096*/ 	.short	0x0101


	//----- nvinfo : EIATTR_VRC_CTA_INIT_COUNT
	.align		4
        /*0098*/ 	.byte	0x02, 0x4a
	.zero		1
	.zero		1


	//----- nvinfo : EIATTR_EXIT_INSTR_OFFSETS
	.align		4
        /*009c*/ 	.byte	0x04, 0x1c
        /*009e*/ 	.short	(.L_25 - .L_24)


	//   ....[0]....
.L_24:
        /*00a0*/ 	.word	0x00000a50


	//----- nvinfo : EIATTR_CBANK_PARAM_SIZE
	.align		4
.L_25:
        /*00a4*/ 	.byte	0x03, 0x19
        /*00a6*/ 	.short	0x0030


	//----- nvinfo : EIATTR_PARAM_CBANK
	.align		4
        /*00a8*/ 	.byte	0x04, 0x0a
        /*00aa*/ 	.short	(.L_27 - .L_26)
	.align		4
.L_26:
        /*00ac*/ 	.word	index@(.nv.constant0._Z13matmul_kernelPKfiiS0_iPfff)
        /*00b0*/ 	.short	0x0380
        /*00b2*/ 	.short	0x0030


	//----- nvinfo : EIATTR_SW_WAR
	.align		4
.L_27:
        /*00b4*/ 	.byte	0x04, 0x36
        /*00b6*/ 	.short	(.L_29 - .L_28)
.L_28:
        /*00b8*/ 	.word	0x00000008
.L_29:


//--------------------- .nv.callgraph             --------------------------
	.section	.nv.callgraph,"",@"SHT_CUDA_CALLGRAPH"
	.align	4
	.sectionentsize	8
	.align		4
        /*0000*/ 	.word	0x00000000
	.align		4
        /*0004*/ 	.word	0xffffffff
	.align		4
        /*0008*/ 	.word	0x00000000
	.align		4
        /*000c*/ 	.word	0xfffffffe
	.align		4
        /*0010*/ 	.word	0x00000000
	.align		4
        /*0014*/ 	.word	0xfffffffd
	.align		4
        /*0018*/ 	.word	0x00000000
	.align		4
        /*001c*/ 	.word	0xfffffffc


//--------------------- .text._Z13matmul_kernelPKfiiS0_iPfff --------------------------
	.section	.text._Z13matmul_kernelPKfiiS0_iPfff,"ax",@progbits
	.align	128
        .global         _Z13matmul_kernelPKfiiS0_iPfff
        .type           _Z13matmul_kernelPKfiiS0_iPfff,@function
        .size           _Z13matmul_kernelPKfiiS0_iPfff,(.L_x_3 - _Z13matmul_kernelPKfiiS0_iPfff)
        .other          _Z13matmul_kernelPKfiiS0_iPfff,@"STO_CUDA_ENTRY STV_DEFAULT"
_Z13matmul_kernelPKfiiS0_iPfff:
.text._Z13matmul_kernelPKfiiS0_iPfff:
[----:B------:R-:W-:Y:S08]  /*0000*/  LDC R1, c[0x0][0x37c] ;  /* 0x0000df00ff017b82 */ /* 0x000ff00000000800 */
[----:B------:R-:W0:Y:S01]  /*0010*/  S2UR UR4, SR_CTAID.Y ;  /* 0x00000000000479c3 */ /* 0x000e220000002600 */
[----:B------:R-:W1:Y:S01]  /*0020*/  LDCU UR11, c[0x0][0x38c] ;  /* 0x00007180ff0b77ac */ /* 0x000e620008000800 */
[----:B------:R-:W2:Y:S01]  /*0030*/  S2R R0, SR_TID.X ;  /* 0x0000000000007919 */ /* 0x000ea20000002100 */
[----:B------:R-:W-:Y:S01]  /*0040*/  HFMA2 R17, -RZ, RZ, 0, 0 ;  /* 0x00000000ff117431 */ /* 0x000fe200000001ff */
[----:B------:R-:W-:Y:S01]  /*0050*/  MOV R10, RZ ;  /* 0x000000ff000a7202 */ /* 0x000fe20000000f00 */
[----:B------:R-:W-:Y:S01]  /*0060*/  HFMA2 R27, -RZ, RZ, 0, 0 ;  /* 0x00000000ff1b7431 */ /* 0x000fe200000001ff */
[----:B------:R-:W-:Y:S01]  /*0070*/  MOV R24, RZ ;  /* 0x000000ff00187202 */ /* 0x000fe20000000f00 */
[----:B------:R-:W3:Y:S01]  /*0080*/  LDCU.64 UR12, c[0x0][0x358] ;  /* 0x00006b00ff0c77ac */ /* 0x000ee20008000a00 */
[----:B------:R-:W4:Y:S01]  /*0090*/  S2UR UR6, SR_CTAID.X ;  /* 0x00000000000679c3 */ /* 0x000f220000002500 */
[----:B0-----:R-:W-:-:S04]  /*00a0*/  USHF.L.U32 UR4, UR4, 0x6, URZ ;  /* 0x0000000604047899 */ /* 0x001fc800080006ff */
[----:B-1----:R-:W-:-:S04]  /*00b0*/  UIMAD UR5, UR4, UR11, URZ ;  /* 0x0000000b040572a4 */ /* 0x002fc8000f8e02ff */
[----:B------:R-:W-:Y:S01]  /*00c0*/  UIADD3 UR10, UPT, UPT, UR5, UR11, URZ ;  /* 0x0000000b050a7290 */ /* 0x000fe2000fffe0ff */
[----:B--2---:R-:W-:Y:S01]  /*00d0*/  LOP3.LUT R7, R0, 0x1f, RZ, 0xc0, !PT ;  /* 0x0000001f00077812 */ /* 0x004fe200078ec0ff */
[----:B----4-:R-:W-:Y:S01]  /*00e0*/  USHF.L.U32 UR6, UR6, 0x6, URZ ;  /* 0x0000000606067899 */ /* 0x010fe200080006ff */
[----:B------:R-:W-:Y:S01]  /*00f0*/  SHF.R.U32.HI R6, RZ, 0x5, R0 ;  /* 0x00000005ff067819 */ /* 0x000fe20000011600 */
[----:B------:R-:W-:-:S09]  /*0100*/  UISETP.GE.U32.AND UP0, UPT, UR5, UR10, UPT ;  /* 0x0000000a0500728c */ /* 0x000fd2000bf06070 */
[----:B---3--:R-:W-:Y:S05]  /*0110*/  BRA.U UP0, `(.L_x_0) ;  /* 0x0000000500e07547 */ /* 0x008fea000b800000 */
[----:B------:R-:W0:Y:S01]  /*0120*/  S2UR UR9, SR_CgaCtaId ;  /* 0x00000000000979c3 */ /* 0x000e220000008800 */
[----:B------:R-:W1:Y:S01]  /*0130*/  LDCU UR14, c[0x0][0x398] ;  /* 0x00007300ff0e77ac */ /* 0x000e620008000800 */
[----:B------:R-:W-:Y:S02]  /*0140*/  SHF.R.U32.HI R2, RZ, 0x6, R0 ;  /* 0x00000006ff027819 */ /* 0x000fe40000011600 */
[----:B------:R-:W-:Y:S01]  /*0150*/  LOP3.LUT R3, R0, 0x3f, RZ, 0xc0, !PT ;  /* 0x0000003f00037812 */ /* 0x000fe200078ec0ff */
[----:B------:R-:W-:Y:S01]  /*0160*/  UMOV UR7, 0x400 ;  /* 0x0000040000077882 */ /* 0x000fe20000000000 */
[----:B------:R-:W-:Y:S01]  /*0170*/  MOV R17, RZ ;  /* 0x000000ff00117202 */ /* 0x000fe20000000f00 */
[----:B------:R-:W-:Y:S01]  /*0180*/  UIADD3 UR8, UPT, UPT, UR7, 0x1000, URZ ;  /* 0x0000100007087890 */ /* 0x000fe2000fffe0ff */
[----:B------:R-:W2:Y:S01]  /*0190*/  LDC.64 R22, c[0x0][0x380] ;  /* 0x0000e000ff167b82 */ /* 0x000ea20000000a00 */
[----:B------:R-:W-:-:S07]  /*01a0*/  IMAD R5, R3, UR11, R2 ;  /* 0x0000000b03057c24 */ /* 0x000fce000f8e0202 */
[----:B------:R-:W3:Y:S01]  /*01b0*/  LDC.64 R20, c[0x0][0x390] ;  /* 0x0000e400ff147b82 */ /* 0x000ee20000000a00 */
[----:B-1----:R-:W-:Y:S01]  /*01c0*/  IMAD R2, R2, UR14, R3 ;  /* 0x0000000e02027c24 */ /* 0x002fe2000f8e0203 */
[----:B0-----:R-:W-:Y:S02]  /*01d0*/  ULEA UR7, UR9, UR7, 0x18 ;  /* 0x0000000709077291 */ /* 0x001fe4000f8ec0ff */
[----:B------:R-:W-:-:S03]  /*01e0*/  ULEA UR8, UR9, UR8, 0x18 ;  /* 0x0000000809087291 */ /* 0x000fc6000f8ec0ff */
[----:B------:R-:W-:Y:S01]  /*01f0*/  UMOV UR9, UR6 ;  /* 0x0000000600097c82 */ /* 0x000fe20008000000 */
[C---:B------:R-:W-:Y:S02]  /*0200*/  LEA R3, R0.reuse, UR7, 0x2 ;  /* 0x0000000700037c11 */ /* 0x040fe4000f8e10ff */
[----:B------:R-:W-:-:S07]  /*0210*/  LEA R0, R0, UR8, 0x2 ;  /* 0x0000000800007c11 */ /* 0x000fce000f8e10ff */
.L_x_1:
[----:B------:R-:W-:Y:S02]  /*0220*/  IADD3 R9, PT, PT, R5, UR5, RZ ;  /* 0x0000000505097c10 */ /* 0x000fe4000fffe0ff */
[----:B------:R-:W-:-:S03]  /*0230*/  IADD3 R29, PT, PT, R2, UR9, RZ ;  /* 0x00000009021d7c10 */ /* 0x000fc6000fffe0ff */
[----:B--2---:R-:W-:-:S04]  /*0240*/  IMAD.WIDE.U32 R8, R9, 0x4, R22 ;  /* 0x0000000409087825 */ /* 0x004fc800078e0016 */
[----:B---3--:R-:W-:Y:S01]  /*0250*/  IMAD.WIDE.U32 R28, R29, 0x4, R20 ;  /* 0x000000041d1c7825 */ /* 0x008fe200078e0014 */
[----:B------:R-:W2:Y:S05]  /*0260*/  LDG.E R11, desc[UR12][R8.64] ;  /* 0x0000000c080b7981 */ /* 0x000eaa000c1e1900 */
[----:B------:R-:W3:Y:S01]  /*0270*/  LDG.E R29, desc[UR12][R28.64] ;  /* 0x0000000c1c1d7981 */ /* 0x000ee2000c1e1900 */
[----:B------:R-:W-:Y:S01]  /*0280*/  LEA R4, R7, UR8, 0x3 ;  /* 0x0000000807047c11 */ /* 0x000fe2000f8e18ff */
[----:B------:R-:W-:Y:S01]  /*0290*/  UIADD3 UR5, UPT, UPT, UR5, 0x10, URZ ;  /* 0x0000001005057890 */ /* 0x000fe2000fffe0ff */
[----:B------:R-:W-:Y:S01]  /*02a0*/  LEA R16, R6, UR7, 0x8 ;  /* 0x0000000706107c11 */ /* 0x000fe2000f8e40ff */
[----:B------:R-:W-:-:S02]  /*02b0*/  ULEA UR9, UR14, UR9, 0x4 ;  /* 0x000000090e097291 */ /* 0x000fc4000f8e20ff */
[----:B------:R-:W-:Y:S01]  /*02c0*/  UISETP.GE.U32.AND UP0, UPT, UR5, UR10, UPT ;  /* 0x0000000a0500728c */ /* 0x000fe2000bf06070 */
[----:B--2---:R-:W-:Y:S04]  /*02d0*/  STS [R3], R11 ;  /* 0x0000000b03007388 */ /* 0x004fe80000000800 */
[----:B---3--:R-:W-:Y:S01]  /*02e0*/  STS [R0], R29 ;  /* 0x0000001d00007388 */ /* 0x008fe20000000800 */
[----:B------:R-:W-:Y:S06]  /*02f0*/  BAR.SYNC.DEFER_BLOCKING 0x0 ;  /* 0x0000000000007b1d */ /* 0x000fec0000010000 */
[----:B------:R-:W-:Y:S04]  /*0300*/  LDS.64 R8, [R4] ;  /* 0x0000000004087984 */ /* 0x000fe80000000a00 */
[----:B------:R-:W0:Y:S04]  /*0310*/  LDS.128 R12, [R16] ;  /* 0x00000000100c7984 */ /* 0x000e280000000c00 */
[----:B------:R-:W1:Y:S01]  /*0320*/  LDS.64 R18, [R4+0x100] ;  /* 0x0001000004127984 */ /* 0x000e620000000a00 */
[C---:B0-----:R-:W-:Y:S01]  /*0330*/  FFMA R17, R12.reuse, R8, R17 ;  /* 0x000000080c117223 */ /* 0x041fe20000000011 */
[----:B------:R-:W-:Y:S01]  /*0340*/  FFMA R25, R12, R9, R10 ;  /* 0x000000090c197223 */ /* 0x000fe2000000000a */
[----:B------:R-:W-:Y:S01]  /*0350*/  FFMA R26, R8, R13, R27 ;  /* 0x0000000d081a7223 */ /* 0x000fe2000000001b */
[----:B------:R-:W-:Y:S01]  /*0360*/  FFMA R24, R13, R9, R24 ;  /* 0x000000090d187223 */ /* 0x000fe20000000018 */
[C---:B-1----:R-:W-:Y:S01]  /*0370*/  FFMA R17, R18.reuse, R14, R17 ;  /* 0x0000000e12117223 */ /* 0x042fe20000000011 */
[----:B------:R-:W-:Y:S01]  /*0380*/  LDS.64 R12, [R4+0x200] ;  /* 0x00020000040c7984 */ /* 0x000fe20000000a00 */
[----:B------:R-:W-:Y:S01]  /*0390*/  FFMA R27, R18, R15, R26 ;  /* 0x0000000f121b7223 */ /* 0x000fe2000000001a */
[-C--:B------:R-:W-:Y:S01]  /*03a0*/  FFMA R14, R14, R19.reuse, R25 ;  /* 0x000000130e0e7223 */ /* 0x080fe20000000019 */
[----:B------:R-:W-:Y:S01]  /*03b0*/  FFMA R26, R15, R19, R24 ;  /* 0x000000130f1a7223 */ /* 0x000fe20000000018 */
[----:B------:R-:W0:Y:S04]  /*03c0*/  LDS.128 R8, [R16+0x10] ;  /* 0x0000100010087984 */ /* 0x000e280000000c00 */
[----:B------:R-:W1:Y:S01]  /*03d0*/  LDS.64 R18, [R4+0x300] ;  /* 0x0003000004127984 */ /* 0x000e620000000a00 */
[C---:B0-----:R-:W-:Y:S01]  /*03e0*/  FFMA R17, R8.reuse, R12, R17 ;  /* 0x0000000c08117223 */ /* 0x041fe20000000011 */
[----:B------:R-:W-:Y:S01]  /*03f0*/  FFMA R25, R8, R13, R14 ;  /* 0x0000000d08197223 */ /* 0x000fe2000000000e */
[----:B------:R-:W-:Y:S01]  /*0400*/  FFMA R24, R12, R9, R27 ;  /* 0x000000090c187223 */ /* 0x000fe2000000001b */
[----:B------:R-:W-:Y:S01]  /*0410*/  FFMA R26, R9, R13, R26 ;  /* 0x0000000d091a7223 */ /* 0x000fe2000000001a */
[----:B-1----:R-:W-:Y:S01]  /*0420*/  FFMA R17, R18, R10, R17 ;  /* 0x0000000a12117223 */ /* 0x002fe20000000011 */
[----:B------:R-:W-:Y:S01]  /*0430*/  LDS.64 R8, [R4+0x400] ;  /* 0x0004000004087984 */ /* 0x000fe20000000a00 */
[----:B------:R-:W-:Y:S01]  /*0440*/  FFMA R10, R10, R19, R25 ;  /* 0x000000130a0a7223 */ /* 0x000fe20000000019 */
[----:B------:R-:W-:Y:S01]  /*0450*/  FFMA R27, R18, R11, R24 ;  /* 0x0000000b121b7223 */ /* 0x000fe20000000018 */
        /* <DEDUP_REMOVED lines=51> */
[----:B------:R-:W-:Y:S01]  /*0790*/  LDS.64 R24, [R4+0xf00] ;  /* 0x000f000004187984 */ /* 0x000fe20000000a00 */
[----:B-1----:R-:W-:Y:S01]  /*07a0*/  FFMA R17, R18, R14, R17 ;  /* 0x0000000e12117223 */ /* 0x002fe20000000011 */
[----:B------:R-:W-:Y:S01]  /*07b0*/  FFMA R14, R14, R19, R27 ;  /* 0x000000130e0e7223 */ /* 0x000fe2000000001b */
[----:B------:R-:W-:Y:S01]  /*07c0*/  FFMA R27, R18, R15, R26 ;  /* 0x0000000f121b7223 */ /* 0x000fe2000000001a */
[----:B------:R-:W-:Y:S01]  /*07d0*/  LDS.64 R12, [R4+0xe00] ;  /* 0x000e0000040c7984 */ /* 0x000fe20000000a00 */
[----:B------:R-:W-:-:S03]  /*07e0*/  FFMA R28, R15, R19, R28 ;  /* 0x000000130f1c7223 */ /* 0x000fc6000000001c */
[----:B------:R-:W0:Y:S02]  /*07f0*/  LDS.128 R8, [R16+0x70] ;  /* 0x0000700010087984 */ /* 0x000e240000000c00 */
[----:B0-----:R-:W-:Y:S01]  /*0800*/  FFMA R17, R8, R12, R17 ;  /* 0x0000000c08117223 */ /* 0x001fe20000000011 */
[----:B------:R-:W-:Y:S01]  /*0810*/  FFMA R12, R12, R9, R27 ;  /* 0x000000090c0c7223 */ /* 0x000fe2000000001b */
[-C--:B------:R-:W-:Y:S01]  /*0820*/  FFMA R15, R8, R13.reuse, R14 ;  /* 0x0000000d080f7223 */ /* 0x080fe2000000000e */
[----:B------:R-:W-:Y:S01]  /*0830*/  FFMA R28, R9, R13, R28 ;  /* 0x0000000d091c7223 */ /* 0x000fe2000000001c */
[C---:B------:R-:W-:Y:S01]  /*0840*/  FFMA R17, R24.reuse, R10, R17 ;  /* 0x0000000a18117223 */ /* 0x040fe20000000011 */
[----:B------:R-:W-:Y:S01]  /*0850*/  FFMA R27, R24, R11, R12 ;  /* 0x0000000b181b7223 */ /* 0x000fe2000000000c */
[-C--:B------:R-:W-:Y:S01]  /*0860*/  FFMA R10, R10, R25.reuse, R15 ;  /* 0x000000190a0a7223 */ /* 0x080fe2000000000f */
[----:B------:R-:W-:Y:S01]  /*0870*/  FFMA R24, R11, R25, R28 ;  /* 0x000000190b187223 */ /* 0x000fe2000000001c */
[----:B------:R-:W-:Y:S06]  /*0880*/  BAR.SYNC.DEFER_BLOCKING 0x0 ;  /* 0x0000000000007b1d */ /* 0x000fec0000010000 */
[----:B------:R-:W-:Y:S05]  /*0890*/  BRA.U !UP0, `(.L_x_1) ;  /* 0xfffffff908607547 */ /* 0x000fea000b83ffff */
.L_x_0:
[----:B------:R-:W0:Y:S01]  /*08a0*/  LDC.64 R2, c[0x0][0x3a0] ;  /* 0x0000e800ff027b82 */ /* 0x000e220000000a00 */
[----:B------:R-:W1:Y:S01]  /*08b0*/  LDCU UR7, c[0x0][0x398] ;  /* 0x00007300ff0777ac */ /* 0x000e620008000800 */
[----:B------:R-:W-:Y:S02]  /*08c0*/  LEA R7, R7, UR6, 0x1 ;  /* 0x0000000607077c11 */ /* 0x000fe4000f8e08ff */
[----:B------:R-:W-:Y:S01]  /*08d0*/  LEA R6, R6, UR4, 0x1 ;  /* 0x0000000406067c11 */ /* 0x000fe2000f8e08ff */
[----:B------:R-:W2:Y:S04]  /*08e0*/  LDCU.64 UR4, c[0x0][0x3a8] ;  /* 0x00007500ff0477ac */ /* 0x000ea80008000a00 */
[----:B-1----:R-:W-:-:S04]  /*08f0*/  IMAD R7, R6, UR7, R7 ;  /* 0x0000000706077c24 */ /* 0x002fc8000f8e0207 */
[----:B0-----:R-:W-:-:S05]  /*0900*/  IMAD.WIDE.U32 R4, R7, 0x4, R2 ;  /* 0x0000000407047825 */ /* 0x001fca00078e0002 */
[----:B------:R-:W2:Y:S04]  /*0910*/  LDG.E R0, desc[UR12][R4.64] ;  /* 0x0000000c04007981 */ /* 0x000ea8000c1e1900 */
[----:B------:R-:W3:Y:S01]  /*0920*/  LDG.E R6, desc[UR12][R4.64+0x4] ;  /* 0x0000040c04067981 */ /* 0x000ee2000c1e1900 */
[----:B------:R-:W-:Y:S01]  /*0930*/  IADD3 R11, PT, PT, R7, UR7, RZ ;  /* 0x00000007070b7c10 */ /* 0x000fe2000fffe0ff */
[----:B--2---:R-:W-:Y:S01]  /*0940*/  FMUL R0, R0, UR5 ;  /* 0x0000000500007c20 */ /* 0x004fe20008400000 */
[----:B---3--:R-:W-:-:S03]  /*0950*/  FMUL R7, R6, UR5 ;  /* 0x0000000506077c20 */ /* 0x008fc60008400000 */
[----:B------:R-:W-:Y:S01]  /*0960*/  FFMA R17, R17, UR4, R0 ;  /* 0x0000000411117c23 */ /* 0x000fe20008000000 */
[----:B------:R-:W-:Y:S01]  /*0970*/  FFMA R9, R10, UR4, R7 ;  /* 0x000000040a097c23 */ /* 0x000fe20008000007 */
[----:B------:R-:W-:-:S03]  /*0980*/  IMAD.WIDE.U32 R6, R11, 0x4, R2 ;  /* 0x000000040b067825 */ /* 0x000fc600078e0002 */
[----:B------:R-:W-:Y:S04]  /*0990*/  STG.E desc[UR12][R4.64], R17 ;  /* 0x0000001104007986 */ /* 0x000fe8000c10190c */
[----:B------:R-:W-:Y:S04]  /*09a0*/  STG.E desc[UR12][R4.64+0x4], R9 ;  /* 0x0000040904007986 */ /* 0x000fe8000c10190c */
[----:B------:R-:W2:Y:S01]  /*09b0*/  LDG.E R0, desc[UR12][R6.64] ;  /* 0x0000000c06007981 */ /* 0x000ea2000c1e1900 */
[----:B------:R-:W-:-:S05]  /*09c0*/  IADD3 R11, PT, PT, R11, 0x1, RZ ;  /* 0x000000010b0b7810 */ /* 0x000fca0007ffe0ff */
[----:B------:R-:W-:-:S04]  /*09d0*/  IMAD.WIDE.U32 R2, R11, 0x4, R2 ;  /* 0x000000040b027825 */ /* 0x000fc800078e0002 */
[----:B--2---:R-:W-:-:S04]  /*09e0*/  FMUL R0, R0, UR5 ;  /* 0x0000000500007c20 */ /* 0x004fc80008400000 */
[----:B------:R-:W-:-:S05]  /*09f0*/  FFMA R27, R27, UR4, R0 ;  /* 0x000000041b1b7c23 */ /* 0x000fca0008000000 */
[----:B------:R-:W-:Y:S04]  /*0a00*/  STG.E desc[UR12][R6.64], R27 ;  /* 0x0000001b06007986 */ /* 0x000fe8000c10190c */
[----:B------:R-:W2:Y:S02]  /*0a10*/  LDG.E R0, desc[UR12][R2.64] ;  /* 0x0000000c02007981 */ /* 0x000ea4000c1e1900 */
[----:B--2---:R-:W-:-:S04]  /*0a20*/  FMUL R11, R0, UR5 ;  /* 0x00000005000b7c20 */ /* 0x004fc80008400000 */
[----:B------:R-:W-:-:S05]  /*0a30*/  FFMA R11, R24, UR4, R11 ;  /* 0x00000004180b7c23 */ /* 0x000fca000800000b */
[----:B------:R-:W-:Y:S01]  /*0a40*/  STG.E desc[UR12][R2.64], R11 ;  /* 0x0000000b02007986 */ /* 0x000fe2000c10190c */
[----:B------:R-:W-:Y:S05]  /*0a50*/  EXIT ;  /* 0x000000000000794d */ /* 0x000fea0003800000 */
.L_x_2:
[----:B------:R-:W-:-:S00]  /*0a60*/  BRA `(.L_x_2) ;  /* 0xfffffffc00fc7947 */ /* 0x000fc0000383ffff */
[----:B------:R-:W-:-:S00]  /*0a70*/  NOP ;  /* 0x0000000000007918 */ /* 0x000fc00000000000 */
        /* <DEDUP_REMOVED lines=8> */
.L_x_3:


//--------------------- .nv.shared._Z13matmul_kernelPKfiiS0_iPfff --------------------------
	.section	.nv.shared._Z13matmul_kernelPKfiiS0_iPfff,"aw",@nobits
	.sectionflags	@""
	.align	4
.nv.shared._Z13matmul_kernelPKfiiS0_iPfff:
	.zero		9216


//--------------------- .nv.shared.reserved.0     --------------------------
	.section	.nv.shared.reserved.0,"aw",@nobits
	.weak		__nv_reservedSMEM_offset_0_alias
	.size		__nv_reservedSMEM_offset_0_alias, 0, 64
	.other		__nv_reservedSMEM_offset_0_alias,@"STO_CUDA_RESERVED_SHARED STV_DEFAULT"
__nv_reservedSMEM_offset_0_alias:
	.zero		0
	.zero		64


//--------------------- .nv.constant0._Z13matmul_kernelPKfiiS0_iPfff --------------------------
	.section	.nv.constant0._Z13matmul_kernelPKfiiS0_iPfff,"a",@progbits
	.sectionflags	@""
	.align	4
.nv.constant0._Z13matmul_kernelPKfiiS0_iPfff:
	.zero		944


//--------------------- SYMBOLS --------------------------

	.type		.nv.reservedSmem.offset0,@object
	.size		.nv.reservedSmem.offset0,0x4
	.type		.nv.reservedSmem.cap,@object
	.size		.nv.reservedSmem.cap,0x4
